//
// Generated by NVIDIA NVVM Compiler
//
// Compiler Build ID: CL-36424714
// Cuda compilation tools, release 13.0, V13.0.88
// Based on NVVM 20.0.0
//

.version 9.0
.target sm_100
.address_size 64

	// .globl	_Z15matmult_kernel1iiiPdS_S_

.visible .entry _Z15matmult_kernel1iiiPdS_S_(
	.param .u32 _Z15matmult_kernel1iiiPdS_S__param_0,
	.param .u32 _Z15matmult_kernel1iiiPdS_S__param_1,
	.param .u32 _Z15matmult_kernel1iiiPdS_S__param_2,
	.param .u64 .ptr .align 1 _Z15matmult_kernel1iiiPdS_S__param_3,
	.param .u64 .ptr .align 1 _Z15matmult_kernel1iiiPdS_S__param_4,
	.param .u64 .ptr .align 1 _Z15matmult_kernel1iiiPdS_S__param_5
)
{
	.reg .pred 	%p<20>;
	.reg .b32 	%r<73>;
	.reg .b64 	%rd<72>;
	.reg .b64 	%fd<61>;

	ld.param.u32 	%r35, [_Z15matmult_kernel1iiiPdS_S__param_0];
	ld.param.u32 	%r36, [_Z15matmult_kernel1iiiPdS_S__param_1];
	ld.param.u32 	%r37, [_Z15matmult_kernel1iiiPdS_S__param_2];
	ld.param.u64 	%rd13, [_Z15matmult_kernel1iiiPdS_S__param_3];
	ld.param.u64 	%rd14, [_Z15matmult_kernel1iiiPdS_S__param_4];
	ld.param.u64 	%rd15, [_Z15matmult_kernel1iiiPdS_S__param_5];
	cvta.to.global.u64 	%rd1, %rd15;
	cvta.to.global.u64 	%rd2, %rd14;
	min.s32 	%r38, %r35, %r36;
	setp.lt.s32 	%p1, %r38, 1;
	@%p1 bra 	$L__BB0_14;
	and.b32  	%r1, %r36, 7;
	add.s32 	%r2, %r1, -1;
	and.b32  	%r3, %r36, 3;
	and.b32  	%r4, %r36, 2147483640;
	and.b32  	%r5, %r36, 1;
	mov.b32 	%r62, 0;
$L__BB0_2:
	setp.lt.u32 	%p2, %r36, 8;
	mul.lo.s32 	%r7, %r62, %r36;
	mov.b32 	%r65, 0;
	@%p2 bra 	$L__BB0_5;
	mov.b32 	%r63, 0;
$L__BB0_4:
	.pragma "nounroll";
	add.s32 	%r42, %r63, %r7;
	mul.wide.u32 	%rd16, %r42, 8;
	add.s64 	%rd17, %rd1, %rd16;
	mov.b64 	%rd18, 0;
	st.global.u64 	[%rd17], %rd18;
	st.global.u64 	[%rd17+8], %rd18;
	st.global.u64 	[%rd17+16], %rd18;
	st.global.u64 	[%rd17+24], %rd18;
	st.global.u64 	[%rd17+32], %rd18;
	st.global.u64 	[%rd17+40], %rd18;
	st.global.u64 	[%rd17+48], %rd18;
	st.global.u64 	[%rd17+56], %rd18;
	add.s32 	%r63, %r63, 8;
	setp.eq.s32 	%p3, %r63, %r4;
	mov.u32 	%r65, %r4;
	@%p3 bra 	$L__BB0_5;
	bra.uni 	$L__BB0_4;
$L__BB0_5:
	setp.eq.s32 	%p4, %r1, 0;
	@%p4 bra 	$L__BB0_13;
	setp.lt.u32 	%p5, %r2, 3;
	@%p5 bra 	$L__BB0_8;
	add.s32 	%r43, %r65, %r7;
	mul.wide.u32 	%rd19, %r43, 8;
	add.s64 	%rd20, %rd1, %rd19;
	mov.b64 	%rd21, 0;
	st.global.u64 	[%rd20], %rd21;
	cvt.u64.u32 	%rd22, %r7;
	cvt.u64.u32 	%rd23, %r65;
	add.s64 	%rd24, %rd23, %rd22;
	shl.b64 	%rd25, %rd24, 3;
	add.s64 	%rd26, %rd1, %rd25;
	st.global.u64 	[%rd26+8], %rd21;
	st.global.u64 	[%rd26+16], %rd21;
	st.global.u64 	[%rd26+24], %rd21;
	add.s32 	%r65, %r65, 4;
$L__BB0_8:
	setp.eq.s32 	%p6, %r3, 0;
	@%p6 bra 	$L__BB0_13;
	setp.eq.s32 	%p7, %r3, 1;
	@%p7 bra 	$L__BB0_11;
	add.s32 	%r44, %r65, %r7;
	mul.wide.u32 	%rd27, %r44, 8;
	add.s64 	%rd28, %rd1, %rd27;
	mov.b64 	%rd29, 0;
	st.global.u64 	[%rd28], %rd29;
	cvt.u64.u32 	%rd30, %r7;
	cvt.u64.u32 	%rd31, %r65;
	add.s64 	%rd32, %rd31, %rd30;
	shl.b64 	%rd33, %rd32, 3;
	add.s64 	%rd34, %rd1, %rd33;
	st.global.u64 	[%rd34+8], %rd29;
	add.s32 	%r65, %r65, 2;
$L__BB0_11:
	setp.eq.s32 	%p8, %r5, 0;
	@%p8 bra 	$L__BB0_13;
	add.s32 	%r45, %r65, %r7;
	mul.wide.u32 	%rd35, %r45, 8;
	add.s64 	%rd36, %rd1, %rd35;
	mov.b64 	%rd37, 0;
	st.global.u64 	[%rd36], %rd37;
$L__BB0_13:
	add.s32 	%r62, %r62, 1;
	setp.ne.s32 	%p9, %r62, %r35;
	@%p9 bra 	$L__BB0_2;
$L__BB0_14:
	min.s32 	%r46, %r35, %r37;
	min.s32 	%r47, %r46, %r36;
	setp.lt.s32 	%p10, %r47, 1;
	@%p10 bra 	$L__BB0_30;
	and.b32  	%r16, %r36, 7;
	add.s32 	%r17, %r16, -1;
	and.b32  	%r18, %r36, 3;
	and.b32  	%r19, %r36, 2147483640;
	and.b32  	%r20, %r36, 1;
	neg.s32 	%r21, %r19;
	add.s64 	%rd3, %rd2, 32;
	cvta.to.global.u64 	%rd4, %rd13;
	mov.b32 	%r67, 0;
$L__BB0_16:
	mul.lo.s32 	%r23, %r67, %r37;
	mul.lo.s32 	%r50, %r67, %r36;
	cvt.u64.u32 	%rd5, %r50;
	mul.wide.u32 	%rd38, %r50, 8;
	add.s64 	%rd39, %rd1, %rd38;
	add.s64 	%rd6, %rd39, 32;
	mov.b32 	%r68, 0;
$L__BB0_17:
	setp.lt.u32 	%p11, %r36, 8;
	add.s32 	%r52, %r68, %r23;
	mul.wide.u32 	%rd40, %r52, 8;
	add.s64 	%rd7, %rd4, %rd40;
	mul.lo.s32 	%r25, %r68, %r36;
	mov.b32 	%r71, 0;
	@%p11 bra 	$L__BB0_20;
	mul.wide.u32 	%rd41, %r25, 8;
	add.s64 	%rd71, %rd3, %rd41;
	mov.u64 	%rd70, %rd6;
	mov.u32 	%r69, %r21;
$L__BB0_19:
	.pragma "nounroll";
	ld.global.f64 	%fd1, [%rd7];
	ld.global.f64 	%fd2, [%rd71+-32];
	ld.global.f64 	%fd3, [%rd70+-32];
	fma.rn.f64 	%fd4, %fd1, %fd2, %fd3;
	st.global.f64 	[%rd70+-32], %fd4;
	ld.global.f64 	%fd5, [%rd7];
	ld.global.f64 	%fd6, [%rd71+-24];
	ld.global.f64 	%fd7, [%rd70+-24];
	fma.rn.f64 	%fd8, %fd5, %fd6, %fd7;
	st.global.f64 	[%rd70+-24], %fd8;
	ld.global.f64 	%fd9, [%rd7];
	ld.global.f64 	%fd10, [%rd71+-16];
	ld.global.f64 	%fd11, [%rd70+-16];
	fma.rn.f64 	%fd12, %fd9, %fd10, %fd11;
	st.global.f64 	[%rd70+-16], %fd12;
	ld.global.f64 	%fd13, [%rd7];
	ld.global.f64 	%fd14, [%rd71+-8];
	ld.global.f64 	%fd15, [%rd70+-8];
	fma.rn.f64 	%fd16, %fd13, %fd14, %fd15;
	st.global.f64 	[%rd70+-8], %fd16;
	ld.global.f64 	%fd17, [%rd7];
	ld.global.f64 	%fd18, [%rd71];
	ld.global.f64 	%fd19, [%rd70];
	fma.rn.f64 	%fd20, %fd17, %fd18, %fd19;
	st.global.f64 	[%rd70], %fd20;
	ld.global.f64 	%fd21, [%rd7];
	ld.global.f64 	%fd22, [%rd71+8];
	ld.global.f64 	%fd23, [%rd70+8];
	fma.rn.f64 	%fd24, %fd21, %fd22, %fd23;
	st.global.f64 	[%rd70+8], %fd24;
	ld.global.f64 	%fd25, [%rd7];
	ld.global.f64 	%fd26, [%rd71+16];
	ld.global.f64 	%fd27, [%rd70+16];
	fma.rn.f64 	%fd28, %fd25, %fd26, %fd27;
	st.global.f64 	[%rd70+16], %fd28;
	ld.global.f64 	%fd29, [%rd7];
	ld.global.f64 	%fd30, [%rd71+24];
	ld.global.f64 	%fd31, [%rd70+24];
	fma.rn.f64 	%fd32, %fd29, %fd30, %fd31;
	st.global.f64 	[%rd70+24], %fd32;
	add.s32 	%r69, %r69, 8;
	add.s64 	%rd71, %rd71, 64;
	add.s64 	%rd70, %rd70, 64;
	setp.ne.s32 	%p12, %r69, 0;
	mov.u32 	%r71, %r19;
	@%p12 bra 	$L__BB0_19;
$L__BB0_20:
	setp.eq.s32 	%p13, %r16, 0;
	@%p13 bra 	$L__BB0_28;
	setp.lt.u32 	%p14, %r17, 3;
	@%p14 bra 	$L__BB0_23;
	cvt.u32.u64 	%r53, %rd5;
	ld.global.f64 	%fd33, [%rd7];
	add.s32 	%r54, %r71, %r25;
	mul.wide.u32 	%rd42, %r54, 8;
	add.s64 	%rd43, %rd2, %rd42;
	ld.global.f64 	%fd34, [%rd43];
	add.s32 	%r55, %r71, %r53;
	mul.wide.u32 	%rd44, %r55, 8;
	add.s64 	%rd45, %rd1, %rd44;
	ld.global.f64 	%fd35, [%rd45];
	fma.rn.f64 	%fd36, %fd33, %fd34, %fd35;
	st.global.f64 	[%rd45], %fd36;
	ld.global.f64 	%fd37, [%rd7];
	cvt.u64.u32 	%rd46, %r25;
	cvt.u64.u32 	%rd47, %r71;
	add.s64 	%rd48, %rd47, %rd46;
	shl.b64 	%rd49, %rd48, 3;
	add.s64 	%rd50, %rd2, %rd49;
	ld.global.f64 	%fd38, [%rd50+8];
	add.s64 	%rd51, %rd47, %rd5;
	shl.b64 	%rd52, %rd51, 3;
	add.s64 	%rd53, %rd1, %rd52;
	ld.global.f64 	%fd39, [%rd53+8];
	fma.rn.f64 	%fd40, %fd37, %fd38, %fd39;
	st.global.f64 	[%rd53+8], %fd40;
	ld.global.f64 	%fd41, [%rd7];
	ld.global.f64 	%fd42, [%rd50+16];
	ld.global.f64 	%fd43, [%rd53+16];
	fma.rn.f64 	%fd44, %fd41, %fd42, %fd43;
	st.global.f64 	[%rd53+16], %fd44;
	ld.global.f64 	%fd45, [%rd7];
	ld.global.f64 	%fd46, [%rd50+24];
	ld.global.f64 	%fd47, [%rd53+24];
	fma.rn.f64 	%fd48, %fd45, %fd46, %fd47;
	st.global.f64 	[%rd53+24], %fd48;
	add.s32 	%r71, %r71, 4;
$L__BB0_23:
	setp.eq.s32 	%p15, %r18, 0;
	@%p15 bra 	$L__BB0_28;
	setp.eq.s32 	%p16, %r18, 1;
	@%p16 bra 	$L__BB0_26;
	cvt.u32.u64 	%r56, %rd5;
	ld.global.f64 	%fd49, [%rd7];
	add.s32 	%r57, %r71, %r25;
	mul.wide.u32 	%rd54, %r57, 8;
	add.s64 	%rd55, %rd2, %rd54;
	ld.global.f64 	%fd50, [%rd55];
	add.s32 	%r58, %r71, %r56;
	mul.wide.u32 	%rd56, %r58, 8;
	add.s64 	%rd57, %rd1, %rd56;
	ld.global.f64 	%fd51, [%rd57];
	fma.rn.f64 	%fd52, %fd49, %fd50, %fd51;
	st.global.f64 	[%rd57], %fd52;
	ld.global.f64 	%fd53, [%rd7];
	cvt.u64.u32 	%rd58, %r25;
	cvt.u64.u32 	%rd59, %r71;
	add.s64 	%rd60, %rd59, %rd58;
	shl.b64 	%rd61, %rd60, 3;
	add.s64 	%rd62, %rd2, %rd61;
	ld.global.f64 	%fd54, [%rd62+8];
	add.s64 	%rd63, %rd59, %rd5;
	shl.b64 	%rd64, %rd63, 3;
	add.s64 	%rd65, %rd1, %rd64;
	ld.global.f64 	%fd55, [%rd65+8];
	fma.rn.f64 	%fd56, %fd53, %fd54, %fd55;
	st.global.f64 	[%rd65+8], %fd56;
	add.s32 	%r71, %r71, 2;
$L__BB0_26:
	setp.eq.s32 	%p17, %r20, 0;
	@%p17 bra 	$L__BB0_28;
	cvt.u32.u64 	%r59, %rd5;
	ld.global.f64 	%fd57, [%rd7];
	add.s32 	%r60, %r71, %r25;
	mul.wide.u32 	%rd66, %r60, 8;
	add.s64 	%rd67, %rd2, %rd66;
	ld.global.f64 	%fd58, [%rd67];
	add.s32 	%r61, %r71, %r59;
	mul.wide.u32 	%rd68, %r61, 8;
	add.s64 	%rd69, %rd1, %rd68;
	ld.global.f64 	%fd59, [%rd69];
	fma.rn.f64 	%fd60, %fd57, %fd58, %fd59;
	st.global.f64 	[%rd69], %fd60;
$L__BB0_28:
	add.s32 	%r68, %r68, 1;
	setp.ne.s32 	%p18, %r68, %r37;
	@%p18 bra 	$L__BB0_17;
	add.s32 	%r67, %r67, 1;
	setp.ne.s32 	%p19, %r67, %r35;
	@%p19 bra 	$L__BB0_16;
$L__BB0_30:
	ret;

}


// ===== COMPILED SASS (sm_100) =====

	.target	sm_100

	.elftype	@"ET_EXEC"


//--------------------- .note.nv.tkinfo           --------------------------
	.section	.note.nv.tkinfo,"",@"SHT_NOTE"
	.sectionflags	@"SHF_NOTE_NV_TKINFO"
	.tkinfo
        /*0018*/ 	.word	0x00000002
        /*0030*/ 	.string	""
        /*0030*/ 	.string	"ptxas"
        /*0030*/ 	.string	"Cuda compilation tools, release 13.0, V13.0.88"
        /*0030*/ 	.string	"Build cuda_13.0.r13.0/compiler.36424714_0"
        /*0030*/ 	.string	"-arch sm_100 -m 64 "



//--------------------- .note.nv.cuinfo           --------------------------
	.section	.note.nv.cuinfo,"",@"SHT_NOTE"
	.sectionflags	@"SHF_NOTE_NV_CUINFO"
        /*0018*/ 	.short	0x0002
        /*001a*/ 	.short	0x0064
        /*001c*/ 	.short	0x0082
	.zero		2


//--------------------- .nv.info                  --------------------------
	.section	.nv.info,"",@"SHT_CUDA_INFO"
	.align	4


	//----- nvinfo : EIATTR_REGCOUNT
	.align		4
        /*0000*/ 	.byte	0x04, 0x2f
        /*0002*/ 	.short	(.L_1 - .L_0)
	.align		4
.L_0:
        /*0004*/ 	.word	index@(_Z15matmult_kernel1iiiPdS_S_)
        /*0008*/ 	.word	0x0000001c


	//----- nvinfo : EIATTR_FRAME_SIZE
	.align		4
.L_1:
        /*000c*/ 	.byte	0x04, 0x11
        /*000e*/ 	.short	(.L_3 - .L_2)
	.align		4
.L_2:
        /*0010*/ 	.word	index@(_Z15matmult_kernel1iiiPdS_S_)
        /*0014*/ 	.word	0x00000000


	//----- nvinfo : EIATTR_MIN_STACK_SIZE
	.align		4
.L_3:
        /*0018*/ 	.byte	0x04, 0x12
        /*001a*/ 	.short	(.L_5 - .L_4)
	.align		4
.L_4:
        /*001c*/ 	.word	index@(_Z15matmult_kernel1iiiPdS_S_)
        /*0020*/ 	.word	0x00000000
.L_5:


//--------------------- .nv.compat                --------------------------
	.section	.nv.compat,"",@"SHT_CUDA_COMPAT_INFO"
	.align	4
        /*0000*/ 	.byte	0x02, 0x09, 0x00, 0x00, 0x02, 0x02, 0x01, 0x00, 0x02, 0x05, 0x05, 0x00, 0x03, 0x07, 0x01, 0x01
        /*0010*/ 	.byte	0x02, 0x03, 0x00, 0x00, 0x02, 0x06, 0x01, 0x00, 0x04, 0x0b, 0x08, 0x00, 0x01, 0x00, 0x00, 0x00
        /*0020*/ 	.byte	0x00, 0x00, 0x00, 0x00


//--------------------- .nv.info._Z15matmult_kernel1iiiPdS_S_ --------------------------
	.section	.nv.info._Z15matmult_kernel1iiiPdS_S_,"",@"SHT_CUDA_INFO"
	.sectionflags	@""
	.align	4


	//----- nvinfo : EIATTR_CUDA_API_VERSION
	.align		4
        /*0000*/ 	.byte	0x04, 0x37
        /*0002*/ 	.short	(.L_7 - .L_6)
.L_6:
        /*0004*/ 	.word	0x00000082


	//----- nvinfo : EIATTR_KPARAM_INFO
	.align		4
.L_7:
        /*0008*/ 	.byte	0x04, 0x17
        /*000a*/ 	.short	(.L_9 - .L_8)
.L_8:
        /*000c*/ 	.word	0x00000000
        /*0010*/ 	.short	0x0005
        /*0012*/ 	.short	0x0020
        /*0014*/ 	.byte	0x00, 0xf5, 0x21, 0x00


	//----- nvinfo : EIATTR_KPARAM_INFO
	.align		4
.L_9:
        /*0018*/ 	.byte	0x04, 0x17
        /*001a*/ 	.short	(.L_11 - .L_10)
.L_10:
        /*001c*/ 	.word	0x00000000
        /*0020*/ 	.short	0x0004
        /*0022*/ 	.short	0x0018
        /*0024*/ 	.byte	0x00, 0xf5, 0x21, 0x00


	//----- nvinfo : EIATTR_KPARAM_INFO
	.align		4
.L_11:
        /*0028*/ 	.byte	0x04, 0x17
        /*002a*/ 	.short	(.L_13 - .L_12)
.L_12:
        /*002c*/ 	.word	0x00000000
        /*0030*/ 	.short	0x0003
        /*0032*/ 	.short	0x0010
        /*0034*/ 	.byte	0x00, 0xf5, 0x21, 0x00


	//----- nvinfo : EIATTR_KPARAM_INFO
	.align		4
.L_13:
        /*0038*/ 	.byte	0x04, 0x17
        /*003a*/ 	.short	(.L_15 - .L_14)
.L_14:
        /*003c*/ 	.word	0x00000000
        /*0040*/ 	.short	0x0002
        /*0042*/ 	.short	0x0008
        /*0044*/ 	.byte	0x00, 0xf0, 0x11, 0x00


	//----- nvinfo : EIATTR_KPARAM_INFO
	.align		4
.L_15:
        /*0048*/ 	.byte	0x04, 0x17
        /*004a*/ 	.short	(.L_17 - .L_16)
.L_16:
        /*004c*/ 	.word	0x00000000
        /*0050*/ 	.short	0x0001
        /*0052*/ 	.short	0x0004
        /*0054*/ 	.byte	0x00, 0xf0, 0x11, 0x00


	//----- nvinfo : EIATTR_KPARAM_INFO
	.align		4
.L_17:
        /*0058*/ 	.byte	0x04, 0x17
        /*005a*/ 	.short	(.L_19 - .L_18)
.L_18:
        /*005c*/ 	.word	0x00000000
        /*0060*/ 	.short	0x0000
        /*0062*/ 	.short	0x0000
        /*0064*/ 	.byte	0x00, 0xf0, 0x11, 0x00


	//----- nvinfo : EIATTR_SPARSE_MMA_MASK
	.align		4
.L_19:
        /*0068*/ 	.byte	0x03, 0x50
        /*006a*/ 	.short	0x0000


	//----- nvinfo : EIATTR_MAXREG_COUNT
	.align		4
        /*006c*/ 	.byte	0x03, 0x1b
        /*006e*/ 	.short	0x00ff


	//----- nvinfo : EIATTR_MERCURY_ISA_VERSION
	.align		4
        /*0070*/ 	.byte	0x03, 0x5f
        /*0072*/ 	.short	0x0101


	//----- nvinfo : EIATTR_VRC_CTA_INIT_COUNT
	.align		4
        /*0074*/ 	.byte	0x02, 0x4a
	.zero		1
	.zero		1


	//----- nvinfo : EIATTR_EXIT_INSTR_OFFSETS
	.align		4
        /*0078*/ 	.byte	0x04, 0x1c
        /*007a*/ 	.short	(.L_21 - .L_20)


	//   ....[0]....
.L_20:
        /*007c*/ 	.word	0x000004d0


	//   ....[1]....
        /*0080*/ 	.word	0x00000fb0


	//----- nvinfo : EIATTR_CBANK_PARAM_SIZE
	.align		4
.L_21:
        /*0084*/ 	.byte	0x03, 0x19
        /*0086*/ 	.short	0x0028


	//----- nvinfo : EIATTR_PARAM_CBANK
	.align		4
        /*0088*/ 	.byte	0x04, 0x0a
        /*008a*/ 	.short	(.L_23 - .L_22)
	.align		4
.L_22:
        /*008c*/ 	.word	index@(.nv.constant0._Z15matmult_kernel1iiiPdS_S_)
        /*0090*/ 	.short	0x0380
        /*0092*/ 	.short	0x0028


	//----- nvinfo : EIATTR_SW_WAR
	.align		4
.L_23:
        /*0094*/ 	.byte	0x04, 0x36
        /*0096*/ 	.short	(.L_25 - .L_24)
.L_24:
        /*0098*/ 	.word	0x00000008
.L_25:


//--------------------- .nv.callgraph             --------------------------
	.section	.nv.callgraph,"",@"SHT_CUDA_CALLGRAPH"
	.align	4
	.sectionentsize	8
	.align		4
        /*0000*/ 	.word	0x00000000
	.align		4
        /*0004*/ 	.word	0xffffffff
	.align		4
        /*0008*/ 	.word	0x00000000
	.align		4
        /*000c*/ 	.word	0xfffffffe
	.align		4
        /*0010*/ 	.word	0x00000000
	.align		4
        /*0014*/ 	.word	0xfffffffd
	.align		4
        /*0018*/ 	.word	0x00000000
	.align		4
        /*001c*/ 	.word	0xfffffffc


//--------------------- .text._Z15matmult_kernel1iiiPdS_S_ --------------------------
	.section	.text._Z15matmult_kernel1iiiPdS_S_,"ax",@progbits
	.align	128
        .global         _Z15matmult_kernel1iiiPdS_S_
        .type           _Z15matmult_kernel1iiiPdS_S_,@function
        .size           _Z15matmult_kernel1iiiPdS_S_,(.L_x_15 - _Z15matmult_kernel1iiiPdS_S_)
        .other          _Z15matmult_kernel1iiiPdS_S_,@"STO_CUDA_ENTRY STV_DEFAULT"
_Z15matmult_kernel1iiiPdS_S_:
.text._Z15matmult_kernel1iiiPdS_S_:
[----:B------:R-:W-:Y:S01]  /*0000*/  LDC R1, c[0x0][0x37c] ;  /* 0x0000df00ff017b82 */ /* 0x000fe20000000800 */
[----:B------:R-:W0:Y:S01]  /*0010*/  LDCU.64 UR6, c[0x0][0x380] ;  /* 0x00007000ff0677ac */ /* 0x000e220008000a00 */
[----:B------:R-:W1:Y:S01]  /*0020*/  LDCU.64 UR12, c[0x0][0x358] ;  /* 0x00006b00ff0c77ac */ /* 0x000e620008000a00 */
[----:B0-----:R-:W-:-:S05]  /*0030*/  IMAD.U32 R3, RZ, RZ, UR7 ;  /* 0x00000007ff037e24 */ /* 0x001fca000f8e00ff */
[----:B------:R-:W-:-:S04]  /*0040*/  VIMNMX R0, PT, PT, R3, UR6, PT ;  /* 0x0000000603007c48 */ /* 0x000fc8000bfe0100 */
[----:B------:R-:W-:-:S13]  /*0050*/  ISETP.GE.AND P0, PT, R0, 0x1, PT ;  /* 0x000000010000780c */ /* 0x000fda0003f06270 */
[----:B-1----:R-:W-:Y:S05]  /*0060*/  @!P0 BRA `(.L_x_0) ;  /* 0x00000004000c8947 */ /* 0x002fea0003800000 */
[C---:B------:R-:W-:Y:S01]  /*0070*/  LOP3.LUT R12, R3.reuse, 0x7, RZ, 0xc0, !PT ;  /* 0x00000007030c7812 */ /* 0x040fe200078ec0ff */
[----:B------:R-:W-:Y:S01]  /*0080*/  IMAD.MOV.U32 R2, RZ, RZ, RZ ;  /* 0x000000ffff027224 */ /* 0x000fe200078e00ff */
[----:B------:R-:W-:-:S03]  /*0090*/  LOP3.LUT R13, R3, 0x3, RZ, 0xc0, !PT ;  /* 0x00000003030d7812 */ /* 0x000fc600078ec0ff */
[----:B------:R-:W-:-:S05]  /*00a0*/  VIADD R0, R12, 0xffffffff ;  /* 0xffffffff0c007836 */ /* 0x000fca0000000000 */
[----:B------:R-:W-:Y:S02]  /*00b0*/  ISETP.GE.U32.AND P0, PT, R0, 0x3, PT ;  /* 0x000000030000780c */ /* 0x000fe40003f06070 */
[----:B------:R-:W-:-:S11]  /*00c0*/  LOP3.LUT R0, R3, 0x7ffffff8, RZ, 0xc0, !PT ;  /* 0x7ffffff803007812 */ /* 0x000fd600078ec0ff */
.L_x_6:
[----:B0-----:R-:W0:Y:S01]  /*00d0*/  LDCU.64 UR6, c[0x0][0x380] ;  /* 0x00007000ff0677ac */ /* 0x001e220008000a00 */
[----:B------:R-:W-:Y:S02]  /*00e0*/  HFMA2 R5, -RZ, RZ, 0, 0 ;  /* 0x00000000ff057431 */ /* 0x000fe400000001ff */
[----:B0-----:R-:W-:-:S04]  /*00f0*/  IMAD.U32 R3, RZ, RZ, UR7 ;  /* 0x00000007ff037e24 */ /* 0x001fc8000f8e00ff */
[C---:B------:R-:W-:Y:S01]  /*0100*/  IMAD R4, R2.reuse, R3, RZ ;  /* 0x0000000302047224 */ /* 0x040fe200078e02ff */
[----:B------:R-:W-:Y:S01]  /*0110*/  ISETP.GE.U32.AND P2, PT, R3, 0x8, PT ;  /* 0x000000080300780c */ /* 0x000fe20003f46070 */
[----:B------:R-:W-:-:S05]  /*0120*/  VIADD R2, R2, 0x1 ;  /* 0x0000000102027836 */ /* 0x000fca0000000000 */
[----:B------:R-:W-:-:S07]  /*0130*/  ISETP.NE.AND P1, PT, R2, UR6, PT ;  /* 0x0000000602007c0c */ /* 0x000fce000bf25270 */
[----:B-12---:R-:W-:Y:S06]  /*0140*/  @!P2 BRA `(.L_x_1) ;  /* 0x000000000040a947 */ /* 0x006fec0003800000 */
[----:B------:R-:W0:Y:S01]  /*0150*/  LDC.64 R8, c[0x0][0x3a0] ;  /* 0x0000e800ff087b82 */ /* 0x000e220000000a00 */
[----:B------:R-:W-:-:S05]  /*0160*/  UMOV UR4, URZ ;  /* 0x000000ff00047c82 */ /* 0x000fca0008000000 */
.L_x_2:
[----:B-1----:R-:W-:Y:S01]  /*0170*/  VIADD R7, R4, UR4 ;  /* 0x0000000404077c36 */ /* 0x002fe20008000000 */
[----:B------:R-:W-:-:S03]  /*0180*/  UIADD3 UR4, UPT, UPT, UR4, 0x8, URZ ;  /* 0x0000000804047890 */ /* 0x000fc6000fffe0ff */
[----:B0-----:R-:W-:-:S03]  /*0190*/  IMAD.WIDE.U32 R6, R7, 0x8, R8 ;  /* 0x0000000807067825 */ /* 0x001fc600078e0008 */
[----:B------:R-:W-:Y:S02]  /*01a0*/  ISETP.NE.AND P2, PT, R0, UR4, PT ;  /* 0x0000000400007c0c */ /* 0x000fe4000bf45270 */
[----:B------:R1:W-:Y:S04]  /*01b0*/  STG.E.64 desc[UR12][R6.64], RZ ;  /* 0x000000ff06007986 */ /* 0x0003e8000c101b0c */
[----:B------:R1:W-:Y:S04]  /*01c0*/  STG.E.64 desc[UR12][R6.64+0x8], RZ ;  /* 0x000008ff06007986 */ /* 0x0003e8000c101b0c */
[----:B------:R1:W-:Y:S04]  /*01d0*/  STG.E.64 desc[UR12][R6.64+0x10], RZ ;  /* 0x000010ff06007986 */ /* 0x0003e8000c101b0c */
[----:B------:R1:W-:Y:S04]  /*01e0*/  STG.E.64 desc[UR12][R6.64+0x18], RZ ;  /* 0x000018ff06007986 */ /* 0x0003e8000c101b0c */
[----:B------:R1:W-:Y:S04]  /*01f0*/  STG.E.64 desc[UR12][R6.64+0x20], RZ ;  /* 0x000020ff06007986 */ /* 0x0003e8000c101b0c */
[----:B------:R1:W-:Y:S04]  /*0200*/  STG.E.64 desc[UR12][R6.64+0x28], RZ ;  /* 0x000028ff06007986 */ /* 0x0003e8000c101b0c */
[----:B------:R1:W-:Y:S04]  /*0210*/  STG.E.64 desc[UR12][R6.64+0x30], RZ ;  /* 0x000030ff06007986 */ /* 0x0003e8000c101b0c */
[----:B------:R1:W-:Y:S01]  /*0220*/  STG.E.64 desc[UR12][R6.64+0x38], RZ ;  /* 0x000038ff06007986 */ /* 0x0003e2000c101b0c */
[----:B------:R-:W-:Y:S05]  /*0230*/  @P2 BRA `(.L_x_2) ;  /* 0xfffffffc00cc2947 */ /* 0x000fea000383ffff */
[----:B------:R-:W-:-:S07]  /*0240*/  IMAD.MOV.U32 R5, RZ, RZ, R0 ;  /* 0x000000ffff057224 */ /* 0x000fce00078e0000 */
.L_x_1:
[----:B------:R-:W-:-:S13]  /*0250*/  ISETP.NE.AND P2, PT, R12, RZ, PT ;  /* 0x000000ff0c00720c */ /* 0x000fda0003f45270 */
[----:B------:R-:W-:Y:S05]  /*0260*/  @!P2 BRA `(.L_x_3) ;  /* 0x000000000088a947 */ /* 0x000fea0003800000 */
[----:B------:R-:W-:Y:S01]  /*0270*/  ISETP.NE.AND P2, PT, R13, RZ, PT ;  /* 0x000000ff0d00720c */ /* 0x000fe20003f45270 */
[----:B------:R-:W-:-:S12]  /*0280*/  @!P0 BRA `(.L_x_4) ;  /* 0x0000000000348947 */ /* 0x000fd80003800000 */
[----:B------:R-:W0:Y:S01]  /*0290*/  LDC.64 R14, c[0x0][0x3a0] ;  /* 0x0000e800ff0e7b82 */ /* 0x000e220000000a00 */
[C---:B------:R-:W-:Y:S01]  /*02a0*/  IADD3 R10, P3, PT, R4.reuse, R5, RZ ;  /* 0x00000005040a7210 */ /* 0x040fe20007f7e0ff */
[----:B------:R-:W-:Y:S01]  /*02b0*/  IMAD.IADD R9, R4, 0x1, R5 ;  /* 0x0000000104097824 */ /* 0x000fe200078e0205 */
[----:B------:R-:W-:-:S03]  /*02c0*/  IADD3 R5, PT, PT, R5, 0x4, RZ ;  /* 0x0000000405057810 */ /* 0x000fc60007ffe0ff */
[----:B------:R-:W-:Y:S02]  /*02d0*/  IMAD.X R11, RZ, RZ, RZ, P3 ;  /* 0x000000ffff0b7224 */ /* 0x000fe400018e06ff */
[----:B-1----:R-:W1:Y:S01]  /*02e0*/  LDC.64 R6, c[0x0][0x3a0] ;  /* 0x0000e800ff067b82 */ /* 0x002e620000000a00 */
[----:B0-----:R-:W-:Y:S01]  /*02f0*/  LEA R8, P3, R10, R14, 0x3 ;  /* 0x0000000e0a087211 */ /* 0x001fe200078618ff */
[----:B-1----:R-:W-:-:S03]  /*0300*/  IMAD.WIDE.U32 R6, R9, 0x8, R6 ;  /* 0x0000000809067825 */ /* 0x002fc600078e0006 */
[----:B------:R-:W-:Y:S02]  /*0310*/  LEA.HI.X R9, R10, R15, R11, 0x3, P3 ;  /* 0x0000000f0a097211 */ /* 0x000fe400018f1c0b */
[----:B------:R0:W-:Y:S04]  /*0320*/  STG.E.64 desc[UR12][R6.64], RZ ;  /* 0x000000ff06007986 */ /* 0x0001e8000c101b0c */
[----:B------:R0:W-:Y:S04]  /*0330*/  STG.E.64 desc[UR12][R8.64+0x8], RZ ;  /* 0x000008ff08007986 */ /* 0x0001e8000c101b0c */
[----:B------:R0:W-:Y:S04]  /*0340*/  STG.E.64 desc[UR12][R8.64+0x10], RZ ;  /* 0x000010ff08007986 */ /* 0x0001e8000c101b0c */
[----:B------:R0:W-:Y:S02]  /*0350*/  STG.E.64 desc[UR12][R8.64+0x18], RZ ;  /* 0x000018ff08007986 */ /* 0x0001e4000c101b0c */
.L_x_4:
[----:B------:R-:W-:Y:S05]  /*0360*/  @!P2 BRA `(.L_x_3) ;  /* 0x000000000048a947 */ /* 0x000fea0003800000 */
[----:B------:R-:W-:Y:S02]  /*0370*/  LOP3.LUT P3, RZ, R3, 0x1, RZ, 0xc0, !PT ;  /* 0x0000000103ff7812 */ /* 0x000fe4000786c0ff */
[----:B------:R-:W-:-:S11]  /*0380*/  ISETP.NE.AND P2, PT, R13, 0x1, PT ;  /* 0x000000010d00780c */ /* 0x000fd60003f45270 */
[----:B01----:R-:W0:Y:S02]  /*0390*/  @P3 LDC.64 R6, c[0x0][0x3a0] ;  /* 0x0000e800ff063b82 */ /* 0x003e240000000a00 */
[----:B------:R-:W-:Y:S05]  /*03a0*/  @!P2 BRA `(.L_x_5) ;  /* 0x00000000002ca947 */ /* 0x000fea0003800000 */
[----:B------:R-:W1:Y:S01]  /*03b0*/  LDC.64 R8, c[0x0][0x3a0] ;  /* 0x0000e800ff087b82 */ /* 0x000e620000000a00 */
[C---:B------:R-:W-:Y:S01]  /*03c0*/  IADD3 R14, P2, PT, R4.reuse, R5, RZ ;  /* 0x00000005040e7210 */ /* 0x040fe20007f5e0ff */
[----:B------:R-:W-:Y:S02]  /*03d0*/  IMAD.IADD R15, R4, 0x1, R5 ;  /* 0x00000001040f7824 */ /* 0x000fe400078e0205 */
[----:B------:R-:W-:Y:S02]  /*03e0*/  VIADD R5, R5, 0x2 ;  /* 0x0000000205057836 */ /* 0x000fe40000000000 */
[----:B------:R-:W-:Y:S02]  /*03f0*/  IMAD.X R16, RZ, RZ, RZ, P2 ;  /* 0x000000ffff107224 */ /* 0x000fe400010e06ff */
[----:B------:R-:W2:Y:S01]  /*0400*/  LDC.64 R10, c[0x0][0x3a0] ;  /* 0x0000e800ff0a7b82 */ /* 0x000ea20000000a00 */
[----:B-1----:R-:W-:-:S04]  /*0410*/  LEA R8, P2, R14, R8, 0x3 ;  /* 0x000000080e087211 */ /* 0x002fc800078418ff */
[----:B------:R-:W-:Y:S01]  /*0420*/  LEA.HI.X R9, R14, R9, R16, 0x3, P2 ;  /* 0x000000090e097211 */ /* 0x000fe200010f1c10 */
[----:B--2---:R-:W-:-:S05]  /*0430*/  IMAD.WIDE.U32 R10, R15, 0x8, R10 ;  /* 0x000000080f0a7825 */ /* 0x004fca00078e000a */
[----:B------:R1:W-:Y:S04]  /*0440*/  STG.E.64 desc[UR12][R10.64], RZ ;  /* 0x000000ff0a007986 */ /* 0x0003e8000c101b0c */
[----:B------:R1:W-:Y:S02]  /*0450*/  STG.E.64 desc[UR12][R8.64+0x8], RZ ;  /* 0x000008ff08007986 */ /* 0x0003e4000c101b0c */
.L_x_5:
[----:B------:R-:W-:-:S04]  /*0460*/  @P3 IMAD.IADD R5, R4, 0x1, R5 ;  /* 0x0000000104053824 */ /* 0x000fc800078e0205 */
[----:B0-----:R-:W-:-:S05]  /*0470*/  @P3 IMAD.WIDE.U32 R6, R5, 0x8, R6 ;  /* 0x0000000805063825 */ /* 0x001fca00078e0006 */
[----:B------:R2:W-:Y:S02]  /*0480*/  @P3 STG.E.64 desc[UR12][R6.64], RZ ;  /* 0x000000ff06003986 */ /* 0x0005e4000c101b0c */
.L_x_3:
[----:B------:R-:W-:Y:S05]  /*0490*/  @P1 BRA `(.L_x_6) ;  /* 0xfffffffc000c1947 */ /* 0x000fea000383ffff */
.L_x_0:
[----:B------:R-:W3:Y:S02]  /*04a0*/  LDC R0, c[0x0][0x388] ;  /* 0x0000e200ff007b82 */ /* 0x000ee40000000800 */
[----:B---3--:R-:W-:-:S04]  /*04b0*/  VIMNMX3 R0, R0, UR6, R3, PT ;  /* 0x0000000600007c0f */ /* 0x008fc8000b800103 */
[----:B------:R-:W-:-:S13]  /*04c0*/  ISETP.GE.AND P0, PT, R0, 0x1, PT ;  /* 0x000000010000780c */ /* 0x000fda0003f06270 */
[----:B------:R-:W-:Y:S05]  /*04d0*/  @!P0 EXIT ;  /* 0x000000000000894d */ /* 0x000fea0003800000 */
[----:B------:R-:W3:Y:S01]  /*04e0*/  LDCU.64 UR6, c[0x0][0x398] ;  /* 0x00007300ff0677ac */ /* 0x000ee20008000a00 */
[----:B------:R-:W-:Y:S01]  /*04f0*/  LOP3.LUT R0, R3, 0x7, RZ, 0xc0, !PT ;  /* 0x0000000703007812 */ /* 0x000fe200078ec0ff */
[----:B------:R-:W-:-:S03]  /*0500*/  UMOV UR4, URZ ;  /* 0x000000ff00047c82 */ /* 0x000fc60008000000 */
[----:B------:R-:W-:-:S04]  /*0510*/  IADD3 R2, PT, PT, R0, -0x1, RZ ;  /* 0xffffffff00027810 */ /* 0x000fc80007ffe0ff */
[----:B------:R-:W-:Y:S02]  /*0520*/  ISETP.GE.U32.AND P0, PT, R2, 0x3, PT ;  /* 0x000000030200780c */ /* 0x000fe40003f06070 */
[C---:B------:R-:W-:Y:S02]  /*0530*/  LOP3.LUT R2, R3.reuse, 0x7ffffff8, RZ, 0xc0, !PT ;  /* 0x7ffffff803027812 */ /* 0x040fe400078ec0ff */
[----:B------:R-:W-:-:S03]  /*0540*/  LOP3.LUT R3, R3, 0x3, RZ, 0xc0, !PT ;  /* 0x0000000303037812 */ /* 0x000fc600078ec0ff */
[----:B------:R-:W-:Y:S01]  /*0550*/  IMAD.MOV R4, RZ, RZ, -R2 ;  /* 0x000000ffff047224 */ /* 0x000fe200078e0a02 */
[----:B---3--:R-:W-:-:S04]  /*0560*/  UIADD3 UR5, UP0, UPT, UR6, 0x20, URZ ;  /* 0x0000002006057890 */ /* 0x008fc8000ff1e0ff */
[----:B------:R-:W-:-:S12]  /*0570*/  UIADD3.X UR8, UPT, UPT, URZ, UR7, URZ, UP0, !UPT ;  /* 0x00000007ff087290 */ /* 0x000fd800087fe4ff */
.L_x_13:
[----:B---3--:R-:W3:Y:S01]  /*0580*/  LDCU.64 UR14, c[0x0][0x380] ;  /* 0x00007000ff0e77ac */ /* 0x008ee20008000a00 */
[----:B------:R-:W-:Y:S01]  /*0590*/  IMAD.MOV.U32 R5, RZ, RZ, RZ ;  /* 0x000000ffff057224 */ /* 0x000fe200078e00ff */
[----:B------:R-:W4:Y:S01]  /*05a0*/  LDCU.64 UR6, c[0x0][0x3a0] ;  /* 0x00007400ff0677ac */ /* 0x000f220008000a00 */
[----:B------:R-:W-:Y:S01]  /*05b0*/  UMOV UR9, UR4 ;  /* 0x0000000400097c82 */ /* 0x000fe20008000000 */
[----:B---3--:R-:W-:Y:S02]  /*05c0*/  UIMAD UR10, UR4, UR15, URZ ;  /* 0x0000000f040a72a4 */ /* 0x008fe4000f8e02ff */
[----:B------:R-:W-:Y:S02]  /*05d0*/  UIADD3 UR4, UPT, UPT, UR4, 0x1, URZ ;  /* 0x0000000104047890 */ /* 0x000fe4000fffe0ff */
[----:B----4-:R-:W-:-:S04]  /*05e0*/  UIMAD.WIDE.U32 UR6, UR10, 0x8, UR6 ;  /* 0x000000080a0678a5 */ /* 0x010fc8000f8e0006 */
[----:B------:R-:W-:-:S04]  /*05f0*/  UIADD3 UR11, UP0, UPT, UR6, 0x20, URZ ;  /* 0x00000020060b7890 */ /* 0x000fc8000ff1e0ff */
[----:B------:R-:W-:Y:S02]  /*0600*/  UIADD3.X UR6, UPT, UPT, URZ, UR7, URZ, UP0, !UPT ;  /* 0x00000007ff067290 */ /* 0x000fe400087fe4ff */
[----:B012---:R-:W-:-:S11]  /*0610*/  UISETP.NE.AND UP0, UPT, UR4, UR14, UPT ;  /* 0x0000000e0400728c */ /* 0x007fd6000bf05270 */
.L_x_12:
[----:B012---:R-:W0:Y:S01]  /*0620*/  LDC R8, c[0x0][0x388] ;  /* 0x0000e200ff087b82 */ /* 0x007e220000000800 */
[----:B------:R-:W1:Y:S01]  /*0630*/  LDCU UR7, c[0x0][0x384] ;  /* 0x00007080ff0777ac */ /* 0x000e620008000800 */
[----:B------:R-:W-:-:S06]  /*0640*/  IMAD.MOV.U32 R21, RZ, RZ, RZ ;  /* 0x000000ffff157224 */ /* 0x000fcc00078e00ff */
[----:B--2---:R-:W2:Y:S01]  /*0650*/  LDC.64 R6, c[0x0][0x390] ;  /* 0x0000e400ff067b82 */ /* 0x004ea20000000a00 */
[----:B-1----:R-:W-:Y:S02]  /*0660*/  UISETP.GE.U32.AND UP1, UPT, UR7, 0x8, UPT ;  /* 0x000000080700788c */ /* 0x002fe4000bf26070 */
[C---:B------:R-:W-:Y:S02]  /*0670*/  IMAD R20, R5.reuse, UR7, RZ ;  /* 0x0000000705147c24 */ /* 0x040fe4000f8e02ff */
[----:B0-----:R-:W-:Y:S02]  /*0680*/  IMAD R9, R8, UR9, R5 ;  /* 0x0000000908097c24 */ /* 0x001fe4000f8e0205 */
[----:B------:R-:W-:-:S05]  /*0690*/  VIADD R5, R5, 0x1 ;  /* 0x0000000105057836 */ /* 0x000fca0000000000 */
[----:B------:R-:W-:Y:S01]  /*06a0*/  ISETP.NE.AND P1, PT, R5, R8, PT ;  /* 0x000000080500720c */ /* 0x000fe20003f25270 */
[----:B--2---:R-:W-:Y:S01]  /*06b0*/  IMAD.WIDE.U32 R6, R9, 0x8, R6 ;  /* 0x0000000809067825 */ /* 0x004fe200078e0006 */
[----:B---3--:R-:W-:Y:S11]  /*06c0*/  BRA.U !UP1, `(.L_x_7) ;  /* 0x0000000109e07547 */ /* 0x008ff6000b800000 */
[----:B------:R-:W-:Y:S01]  /*06d0*/  MOV R8, UR5 ;  /* 0x0000000500087c02 */ /* 0x000fe20008000f00 */
[----:B------:R-:W-:Y:S02]  /*06e0*/  IMAD.U32 R9, RZ, RZ, UR8 ;  /* 0x00000008ff097e24 */ /* 0x000fe4000f8e00ff */
[----:B------:R-:W-:Y:S02]  /*06f0*/  IMAD.U32 R13, RZ, RZ, UR11 ;  /* 0x0000000bff0d7e24 */ /* 0x000fe4000f8e00ff */
[----:B------:R-:W-:-:S04]  /*0700*/  IMAD.WIDE.U32 R8, R20, 0x8, R8 ;  /* 0x0000000814087825 */ /* 0x000fc800078e0008 */
[----:B------:R-:W-:Y:S02]  /*0710*/  IMAD.U32 R18, RZ, RZ, UR6 ;  /* 0x00000006ff127e24 */ /* 0x000fe4000f8e00ff */
[----:B------:R-:W-:-:S07]  /*0720*/  IMAD.MOV.U32 R12, RZ, RZ, R4 ;  /* 0x000000ffff0c7224 */ /* 0x000fce00078e0004 */
.L_x_8:
[----:B0-----:R-:W-:Y:S01]  /*0730*/  MOV R10, R13 ;  /* 0x0000000d000a7202 */ /* 0x001fe20000000f00 */
[----:B------:R-:W-:Y:S01]  /*0740*/  IMAD.MOV.U32 R11, RZ, RZ, R18 ;  /* 0x000000ffff0b7224 */ /* 0x000fe200078e0012 */
[----:B------:R-:W2:Y:S04]  /*0750*/  LDG.E.64 R14, desc[UR12][R6.64] ;  /* 0x0000000c060e7981 */ /* 0x000ea8000c1e1b00 */
[----:B------:R-:W2:Y:S04]  /*0760*/  LDG.E.64 R16, desc[UR12][R8.64+-0x20] ;  /* 0xffffe00c08107981 */ /* 0x000ea8000c1e1b00 */
[----:B------:R-:W2:Y:S04]  /*0770*/  LDG.E.64 R18, desc[UR12][R10.64+-0x20] ;  /* 0xffffe00c0a127981 */ /* 0x000ea8000c1e1b00 */
[----:B------:R-:W3:Y:S04]  /*0780*/  LDG.E.64 R22, desc[UR12][R10.64+-0x18] ;  /* 0xffffe80c0a167981 */ /* 0x000ee8000c1e1b00 */
[----:B------:R-:W4:Y:S01]  /*0790*/  LDG.E.64 R24, desc[UR12][R10.64+-0x10] ;  /* 0xfffff00c0a187981 */ /* 0x000f22000c1e1b00 */
[----:B--2---:R-:W-:-:S07]  /*07a0*/  DFMA R14, R14, R16, R18 ;  /* 0x000000100e0e722b */ /* 0x004fce0000000012 */
[----:B------:R0:W-:Y:S04]  /*07b0*/  STG.E.64 desc[UR12][R10.64+-0x20], R14 ;  /* 0xffffe00e0a007986 */ /* 0x0001e8000c101b0c */
[----:B------:R-:W3:Y:S04]  /*07c0*/  LDG.E.64 R16, desc[UR12][R6.64] ;  /* 0x0000000c06107981 */ /* 0x000ee8000c1e1b00 */
[----:B------:R-:W3:Y:S02]  /*07d0*/  LDG.E.64 R18, desc[UR12][R8.64+-0x18] ;  /* 0xffffe80c08127981 */ /* 0x000ee4000c1e1b00 */
[----:B---3--:R-:W-:-:S07]  /*07e0*/  DFMA R16, R16, R18, R22 ;  /* 0x000000121010722b */ /* 0x008fce0000000016 */
[----:B------:R1:W-:Y:S04]  /*07f0*/  STG.E.64 desc[UR12][R10.64+-0x18], R16 ;  /* 0xffffe8100a007986 */ /* 0x0003e8000c101b0c */
[----:B------:R-:W4:Y:S04]  /*0800*/  LDG.E.64 R18, desc[UR12][R6.64] ;  /* 0x0000000c06127981 */ /* 0x000f28000c1e1b00 */
[----:B------:R-:W4:Y:S02]  /*0810*/  LDG.E.64 R22, desc[UR12][R8.64+-0x10] ;  /* 0xfffff00c08167981 */ /* 0x000f24000c1e1b00 */
[----:B----4-:R-:W-:-:S02]  /*0820*/  DFMA R18, R18, R22, R24 ;  /* 0x000000161212722b */ /* 0x010fc40000000018 */
[----:B------:R-:W2:Y:S05]  /*0830*/  LDG.E.64 R24, desc[UR12][R10.64+-0x8] ;  /* 0xfffff80c0a187981 */ /* 0x000eaa000c1e1b00 */
[----:B------:R3:W-:Y:S04]  /*0840*/  STG.E.64 desc[UR12][R10.64+-0x10], R18 ;  /* 0xfffff0120a007986 */ /* 0x0007e8000c101b0c */
[----:B0-----:R-:W2:Y:S04]  /*0850*/  LDG.E.64 R14, desc[UR12][R6.64] ;  /* 0x0000000c060e7981 */ /* 0x001ea8000c1e1b00 */
[----:B------:R-:W2:Y:S02]  /*0860*/  LDG.E.64 R22, desc[UR12][R8.64+-0x8] ;  /* 0xfffff80c08167981 */ /* 0x000ea4000c1e1b00 */
[----:B--2---:R-:W-:-:S02]  /*0870*/  DFMA R14, R14, R22, R24 ;  /* 0x000000160e0e722b */ /* 0x004fc40000000018 */
[----:B------:R-:W2:Y:S05]  /*0880*/  LDG.E.64 R24, desc[UR12][R10.64] ;  /* 0x0000000c0a187981 */ /* 0x000eaa000c1e1b00 */
[----:B------:R0:W-:Y:S04]  /*0890*/  STG.E.64 desc[UR12][R10.64+-0x8], R14 ;  /* 0xfffff80e0a007986 */ /* 0x0001e8000c101b0c */
[----:B-1----:R-:W2:Y:S04]  /*08a0*/  LDG.E.64 R16, desc[UR12][R6.64] ;  /* 0x0000000c06107981 */ /* 0x002ea8000c1e1b00 */
[----:B------:R-:W2:Y:S02]  /*08b0*/  LDG.E.64 R22, desc[UR12][R8.64] ;  /* 0x0000000c08167981 */ /* 0x000ea4000c1e1b00 */
[----:B--2---:R-:W-:-:S02]  /*08c0*/  DFMA R16, R16, R22, R24 ;  /* 0x000000161010722b */ /* 0x004fc40000000018 */
[----:B------:R-:W2:Y:S05]  /*08d0*/  LDG.E.64 R24, desc[UR12][R10.64+0x8] ;  /* 0x0000080c0a187981 */ /* 0x000eaa000c1e1b00 */
[----:B------:R1:W-:Y:S04]  /*08e0*/  STG.E.64 desc[UR12][R10.64], R16 ;  /* 0x000000100a007986 */ /* 0x0003e8000c101b0c */
[----:B---3--:R-:W2:Y:S04]  /*08f0*/  LDG.E.64 R18, desc[UR12][R6.64] ;  /* 0x0000000c06127981 */ /* 0x008ea8000c1e1b00 */
[----:B------:R-:W2:Y:S02]  /*0900*/  LDG.E.64 R22, desc[UR12][R8.64+0x8] ;  /* 0x0000080c08167981 */ /* 0x000ea4000c1e1b00 */
[----:B--2---:R-:W-:-:S02]  /*0910*/  DFMA R18, R18, R22, R24 ;  /* 0x000000161212722b */ /* 0x004fc40000000018 */
[----:B------:R-:W2:Y:S05]  /*0920*/  LDG.E.64 R24, desc[UR12][R10.64+0x10] ;  /* 0x0000100c0a187981 */ /* 0x000eaa000c1e1b00 */
[----:B------:R3:W-:Y:S04]  /*0930*/  STG.E.64 desc[UR12][R10.64+0x8], R18 ;  /* 0x000008120a007986 */ /* 0x0007e8000c101b0c */
[----:B0-----:R-:W2:Y:S04]  /*0940*/  LDG.E.64 R14, desc[UR12][R6.64] ;  /* 0x0000000c060e7981 */ /* 0x001ea8000c1e1b00 */
[----:B------:R-:W2:Y:S01]  /*0950*/  LDG.E.64 R22, desc[UR12][R8.64+0x10] ;  /* 0x0000100c08167981 */ /* 0x000ea2000c1e1b00 */
[----:B------:R-:W-:Y:S01]  /*0960*/  VIADD R12, R12, 0x8 ;  /* 0x000000080c0c7836 */ /* 0x000fe20000000000 */
[----:B--2---:R-:W-:-:S02]  /*0970*/  DFMA R14, R14, R22, R24 ;  /* 0x000000160e0e722b */ /* 0x004fc40000000018 */
[----:B------:R-:W2:Y:S05]  /*0980*/  LDG.E.64 R24, desc[UR12][R10.64+0x18] ;  /* 0x0000180c0a187981 */ /* 0x000eaa000c1e1b00 */
[----:B------:R0:W-:Y:S04]  /*0990*/  STG.E.64 desc[UR12][R10.64+0x10], R14 ;  /* 0x0000100e0a007986 */ /* 0x0001e8000c101b0c */
[----:B-1----:R-:W2:Y:S04]  /*09a0*/  LDG.E.64 R16, desc[UR12][R6.64] ;  /* 0x0000000c06107981 */ /* 0x002ea8000c1e1b00 */
[----:B------:R1:W2:Y:S01]  /*09b0*/  LDG.E.64 R22, desc[UR12][R8.64+0x18] ;  /* 0x0000180c08167981 */ /* 0x0002a2000c1e1b00 */
[----:B------:R-:W-:-:S02]  /*09c0*/  ISETP.NE.AND P2, PT, R12, RZ, PT ;  /* 0x000000ff0c00720c */ /* 0x000fc40003f45270 */
[----:B------:R-:W-:Y:S02]  /*09d0*/  IADD3 R13, P4, PT, R10, 0x40, RZ ;  /* 0x000000400a0d7810 */ /* 0x000fe40007f9e0ff */
[----:B-1----:R-:W-:-:S03]  /*09e0*/  IADD3 R8, P3, PT, R8, 0x40, RZ ;  /* 0x0000004008087810 */ /* 0x002fc60007f7e0ff */
[----:B---3--:R-:W-:Y:S02]  /*09f0*/  IMAD.X R18, RZ, RZ, R11, P4 ;  /* 0x000000ffff127224 */ /* 0x008fe400020e060b */
[----:B------:R-:W-:Y:S01]  /*0a00*/  IMAD.X R9, RZ, RZ, R9, P3 ;  /* 0x000000ffff097224 */ /* 0x000fe200018e0609 */
[----:B--2---:R-:W-:-:S07]  /*0a10*/  DFMA R16, R16, R22, R24 ;  /* 0x000000161010722b */ /* 0x004fce0000000018 */
[----:B------:R0:W-:Y:S01]  /*0a20*/  STG.E.64 desc[UR12][R10.64+0x18], R16 ;  /* 0x000018100a007986 */ /* 0x0001e2000c101b0c */
[----:B------:R-:W-:Y:S05]  /*0a30*/  @P2 BRA `(.L_x_8) ;  /* 0xfffffffc003c2947 */ /* 0x000fea000383ffff */
[----:B------:R-:W-:-:S07]  /*0a40*/  MOV R21, R2 ;  /* 0x0000000200157202 */ /* 0x000fce0000000f00 */
.L_x_7:
[----:B------:R-:W-:-:S13]  /*0a50*/  ISETP.NE.AND P2, PT, R0, RZ, PT ;  /* 0x000000ff0000720c */ /* 0x000fda0003f45270 */
[----:B------:R-:W-:Y:S05]  /*0a60*/  @!P2 BRA `(.L_x_9) ;  /* 0x000000040048a947 */ /* 0x000fea0003800000 */
[----:B------:R-:W-:Y:S01]  /*0a70*/  ISETP.NE.AND P2, PT, R3, RZ, PT ;  /* 0x000000ff0300720c */ /* 0x000fe20003f45270 */
[----:B------:R-:W-:-:S12]  /*0a80*/  @!P0 BRA `(.L_x_10) ;  /* 0x0000000000948947 */ /* 0x000fd80003800000 */
[----:B0-----:R-:W0:Y:S01]  /*0a90*/  LDC.64 R16, c[0x0][0x398] ;  /* 0x0000e600ff107b82 */ /* 0x001e220000000a00 */
[----:B------:R-:W-:Y:S01]  /*0aa0*/  IMAD.IADD R11, R20, 0x1, R21 ;  /* 0x00000001140b7824 */ /* 0x000fe200078e0215 */
[----:B------:R-:W2:Y:S01]  /*0ab0*/  LDG.E.64 R18, desc[UR12][R6.64] ;  /* 0x0000000c06127981 */ /* 0x000ea2000c1e1b00 */
[----:B------:R-:W-:-:S05]  /*0ac0*/  VIADD R13, R21, UR10 ;  /* 0x0000000a150d7c36 */ /* 0x000fca0008000000 */
[----:B------:R-:W1:Y:S08]  /*0ad0*/  LDC.64 R8, c[0x0][0x3a0] ;  /* 0x0000e800ff087b82 */ /* 0x000e700000000a00 */
[----:B------:R-:W3:Y:S01]  /*0ae0*/  LDC.64 R14, c[0x0][0x3a0] ;  /* 0x0000e800ff0e7b82 */ /* 0x000ee20000000a00 */
[----:B0-----:R-:W-:-:S06]  /*0af0*/  IMAD.WIDE.U32 R16, R11, 0x8, R16 ;  /* 0x000000080b107825 */ /* 0x001fcc00078e0010 */
[----:B------:R-:W2:Y:S01]  /*0b00*/  LDG.E.64 R16, desc[UR12][R16.64] ;  /* 0x0000000c10107981 */ /* 0x000ea2000c1e1b00 */
[----:B-1----:R-:W-:Y:S02]  /*0b10*/  IMAD.WIDE.U32 R8, R13, 0x8, R8 ;  /* 0x000000080d087825 */ /* 0x002fe400078e0008 */
[----:B------:R-:W0:Y:S03]  /*0b20*/  LDC.64 R12, c[0x0][0x398] ;  /* 0x0000e600ff0c7b82 */ /* 0x000e260000000a00 */
[----:B------:R-:W2:Y:S01]  /*0b30*/  LDG.E.64 R10, desc[UR12][R8.64] ;  /* 0x0000000c080a7981 */ /* 0x000ea2000c1e1b00 */
[----:B------:R-:W-:Y:S02]  /*0b40*/  IADD3 R23, P4, PT, R20, R21, RZ ;  /* 0x0000001514177210 */ /* 0x000fe40007f9e0ff */
[----:B------:R-:W-:-:S03]  /*0b50*/  IADD3 R22, P3, PT, R21, UR10, RZ ;  /* 0x0000000a15167c10 */ /* 0x000fc6000ff7e0ff */
[----:B------:R-:W-:Y:S01]  /*0b60*/  IMAD.X R24, RZ, RZ, RZ, P4 ;  /* 0x000000ffff187224 */ /* 0x000fe200020e06ff */
[----:B---3--:R-:W-:Y:S01]  /*0b70*/  LEA R14, P5, R22, R14, 0x3 ;  /* 0x0000000e160e7211 */ /* 0x008fe200078a18ff */
[----:B------:R-:W-:-:S05]  /*0b80*/  IMAD.X R25, RZ, RZ, RZ, P3 ;  /* 0x000000ffff197224 */ /* 0x000fca00018e06ff */
[----:B------:R-:W-:Y:S02]  /*0b90*/  LEA.HI.X R15, R22, R15, R25, 0x3, P5 ;  /* 0x0000000f160f7211 */ /* 0x000fe400028f1c19 */
[----:B0-----:R-:W-:-:S04]  /*0ba0*/  LEA R12, P4, R23, R12, 0x3 ;  /* 0x0000000c170c7211 */ /* 0x001fc800078818ff */
[----:B------:R-:W-:Y:S01]  /*0bb0*/  LEA.HI.X R13, R23, R13, R24, 0x3, P4 ;  /* 0x0000000d170d7211 */ /* 0x000fe200020f1c18 */
[----:B--2---:R-:W-:-:S07]  /*0bc0*/  DFMA R10, R18, R16, R10 ;  /* 0x00000010120a722b */ /* 0x004fce000000000a */
[----:B------:R0:W-:Y:S04]  /*0bd0*/  STG.E.64 desc[UR12][R8.64], R10 ;  /* 0x0000000a08007986 */ /* 0x0001e8000c101b0c */
[----:B------:R-:W2:Y:S04]  /*0be0*/  LDG.E.64 R16, desc[UR12][R6.64] ;  /* 0x0000000c06107981 */ /* 0x000ea8000c1e1b00 */
[----:B------:R-:W2:Y:S04]  /*0bf0*/  LDG.E.64 R18, desc[UR12][R12.64+0x8] ;  /* 0x0000080c0c127981 */ /* 0x000ea8000c1e1b00 */
[----:B------:R-:W2:Y:S04]  /*0c00*/  LDG.E.64 R22, desc[UR12][R14.64+0x8] ;  /* 0x0000080c0e167981 */ /* 0x000ea8000c1e1b00 */
[----:B------:R-:W3:Y:S01]  /*0c10*/  LDG.E.64 R24, desc[UR12][R14.64+0x10] ;  /* 0x0000100c0e187981 */ /* 0x000ee2000c1e1b00 */
[----:B--2---:R-:W-:-:S07]  /*0c20*/  DFMA R16, R16, R18, R22 ;  /* 0x000000121010722b */ /* 0x004fce0000000016 */
[----:B------:R1:W-:Y:S04]  /*0c30*/  STG.E.64 desc[UR12][R14.64+0x8], R16 ;  /* 0x000008100e007986 */ /* 0x0003e8000c101b0c */
[----:B------:R-:W3:Y:S04]  /*0c40*/  LDG.E.64 R18, desc[UR12][R6.64] ;  /* 0x0000000c06127981 */ /* 0x000ee8000c1e1b00 */
[----:B------:R-:W3:Y:S02]  /*0c50*/  LDG.E.64 R22, desc[UR12][R12.64+0x10] ;  /* 0x0000100c0c167981 */ /* 0x000ee4000c1e1b00 */
[----:B---3--:R-:W-:-:S02]  /*0c60*/  DFMA R18, R18, R22, R24 ;  /* 0x000000161212722b */ /* 0x008fc40000000018 */
[----:B------:R-:W2:Y:S05]  /*0c70*/  LDG.E.64 R22, desc[UR12][R14.64+0x18] ;  /* 0x0000180c0e167981 */ /* 0x000eaa000c1e1b00 */
[----:B------:R1:W-:Y:S04]  /*0c80*/  STG.E.64 desc[UR12][R14.64+0x10], R18 ;  /* 0x000010120e007986 */ /* 0x0003e8000c101b0c */
[----:B0-----:R-:W2:Y:S04]  /*0c90*/  LDG.E.64 R10, desc[UR12][R12.64+0x18] ;  /* 0x0000180c0c0a7981 */ /* 0x001ea8000c1e1b00 */
[----:B------:R-:W2:Y:S01]  /*0ca0*/  LDG.E.64 R8, desc[UR12][R6.64] ;  /* 0x0000000c06087981 */ /* 0x000ea2000c1e1b00 */
[----:B------:R-:W-:Y:S01]  /*0cb0*/  IADD3 R21, PT, PT, R21, 0x4, RZ ;  /* 0x0000000415157810 */ /* 0x000fe20007ffe0ff */
[----:B--2---:R-:W-:-:S07]  /*0cc0*/  DFMA R8, R8, R10, R22 ;  /* 0x0000000a0808722b */ /* 0x004fce0000000016 */
[----:B------:R1:W-:Y:S04]  /*0cd0*/  STG.E.64 desc[UR12][R14.64+0x18], R8 ;  /* 0x000018080e007986 */ /* 0x0003e8000c101b0c */
.L_x_10:
[----:B------:R-:W-:Y:S05]  /*0ce0*/  @!P2 BRA `(.L_x_9) ;  /* 0x0000000000a8a947 */ /* 0x000fea0003800000 */
[----:B------:R-:W-:Y:S01]  /*0cf0*/  ISETP.NE.AND P2, PT, R3, 0x1, PT ;  /* 0x000000010300780c */ /* 0x000fe20003f45270 */
[----:B------:R-:W-:-:S12]  /*0d00*/  ULOP3.LUT UP1, URZ, UR7, 0x1, URZ, 0xc0, !UPT ;  /* 0x0000000107ff7892 */ /* 0x000fd8000f82c0ff */
[----:B------:R-:W-:Y:S05]  /*0d10*/  @!P2 BRA `(.L_x_11) ;  /* 0x00000000006ca947 */ /* 0x000fea0003800000 */
[----:B-1----:R-:W1:Y:S01]  /*0d20*/  LDC.64 R8, c[0x0][0x398] ;  /* 0x0000e600ff087b82 */ /* 0x002e620000000a00 */
[----:B------:R-:W-:Y:S02]  /*0d30*/  IMAD.IADD R13, R20, 0x1, R21 ;  /* 0x00000001140d7824 */ /* 0x000fe400078e0215 */
[----:B0-----:R-:W-:-:S05]  /*0d40*/  VIADD R15, R21, UR10 ;  /* 0x0000000a150f7c36 */ /* 0x001fca0008000000 */
[----:B------:R-:W0:Y:S08]  /*0d50*/  LDC.64 R10, c[0x0][0x3a0] ;  /* 0x0000e800ff0a7b82 */ /* 0x000e300000000a00 */
[----:B------:R-:W2:Y:S01]  /*0d60*/  LDC.64 R16, c[0x0][0x398] ;  /* 0x0000e600ff107b82 */ /* 0x000ea20000000a00 */
[----:B-1----:R-:W-:-:S07]  /*0d70*/  IMAD.WIDE.U32 R12, R13, 0x8, R8 ;  /* 0x000000080d0c7825 */ /* 0x002fce00078e0008 */
[----:B------:R-:W1:Y:S01]  /*0d80*/  LDC.64 R18, c[0x0][0x3a0] ;  /* 0x0000e800ff127b82 */ /* 0x000e620000000a00 */
[----:B------:R-:W3:Y:S01]  /*0d90*/  LDG.E.64 R12, desc[UR12][R12.64] ;  /* 0x0000000c0c0c7981 */ /* 0x000ee2000c1e1b00 */
[----:B0-----:R-:W-:-:S03]  /*0da0*/  IMAD.WIDE.U32 R8, R15, 0x8, R10 ;  /* 0x000000080f087825 */ /* 0x001fc600078e000a */
[----:B------:R-:W3:Y:S04]  /*0db0*/  LDG.E.64 R10, desc[UR12][R6.64] ;  /* 0x0000000c060a7981 */ /* 0x000ee8000c1e1b00 */
[----:B------:R-:W3:Y:S01]  /*0dc0*/  LDG.E.64 R14, desc[UR12][R8.64] ;  /* 0x0000000c080e7981 */ /* 0x000ee2000c1e1b00 */
[----:B------:R-:W-:Y:S02]  /*0dd0*/  IADD3 R23, P2, PT, R20, R21, RZ ;  /* 0x0000001514177210 */ /* 0x000fe40007f5e0ff */
[----:B------:R-:W-:-:S03]  /*0de0*/  IADD3 R22, P3, PT, R21, UR10, RZ ;  /* 0x0000000a15167c10 */ /* 0x000fc6000ff7e0ff */
[----:B------:R-:W-:Y:S01]  /*0df0*/  IMAD.X R24, RZ, RZ, RZ, P2 ;  /* 0x000000ffff187224 */ /* 0x000fe200010e06ff */
[C---:B--2---:R-:W-:Y:S01]  /*0e00*/  LEA R16, P2, R23.reuse, R16, 0x3 ;  /* 0x0000001017107211 */ /* 0x044fe200078418ff */
[----:B------:R-:W-:Y:S01]  /*0e10*/  IMAD.X R25, RZ, RZ, RZ, P3 ;  /* 0x000000ffff197224 */ /* 0x000fe200018e06ff */
[C---:B-1----:R-:W-:Y:S02]  /*0e20*/  LEA R18, P4, R22.reuse, R18, 0x3 ;  /* 0x0000001216127211 */ /* 0x042fe400078818ff */
[----:B------:R-:W-:Y:S02]  /*0e30*/  LEA.HI.X R17, R23, R17, R24, 0x3, P2 ;  /* 0x0000001117117211 */ /* 0x000fe400010f1c18 */
[----:B------:R-:W-:Y:S01]  /*0e40*/  LEA.HI.X R19, R22, R19, R25, 0x3, P4 ;  /* 0x0000001316137211 */ /* 0x000fe200020f1c19 */
[----:B---3--:R-:W-:-:S07]  /*0e50*/  DFMA R10, R10, R12, R14 ;  /* 0x0000000c0a0a722b */ /* 0x008fce000000000e */
[----:B------:R2:W-:Y:S04]  /*0e60*/  STG.E.64 desc[UR12][R8.64], R10 ;  /* 0x0000000a08007986 */ /* 0x0005e8000c101b0c */
[----:B------:R-:W3:Y:S04]  /*0e70*/  LDG.E.64 R12, desc[UR12][R6.64] ;  /* 0x0000000c060c7981 */ /* 0x000ee8000c1e1b00 */
[----:B------:R-:W3:Y:S04]  /*0e80*/  LDG.E.64 R16, desc[UR12][R16.64+0x8] ;  /* 0x0000080c10107981 */ /* 0x000ee8000c1e1b00 */
[----:B------:R-:W3:Y:S01]  /*0e90*/  LDG.E.64 R14, desc[UR12][R18.64+0x8] ;  /* 0x0000080c120e7981 */ /* 0x000ee2000c1e1b00 */
[----:B------:R-:W-:Y:S01]  /*0ea0*/  IADD3 R21, PT, PT, R21, 0x2, RZ ;  /* 0x0000000215157810 */ /* 0x000fe20007ffe0ff */
[----:B---3--:R-:W-:-:S07]  /*0eb0*/  DFMA R12, R12, R16, R14 ;  /* 0x000000100c0c722b */ /* 0x008fce000000000e */
[----:B------:R2:W-:Y:S04]  /*0ec0*/  STG.E.64 desc[UR12][R18.64+0x8], R12 ;  /* 0x0000080c12007986 */ /* 0x0005e8000c101b0c */
.L_x_11:
[----:B------:R-:W-:Y:S05]  /*0ed0*/  BRA.U !UP1, `(.L_x_9) ;  /* 0x00000001092c7547 */ /* 0x000fea000b800000 */
[----:B-12---:R-:W1:Y:S01]  /*0ee0*/  LDC.64 R8, c[0x0][0x398] ;  /* 0x0000e600ff087b82 */ /* 0x006e620000000a00 */
[----:B------:R-:W-:Y:S01]  /*0ef0*/  IMAD.IADD R13, R20, 0x1, R21 ;  /* 0x00000001140d7824 */ /* 0x000fe200078e0215 */
[----:B------:R-:W2:Y:S01]  /*0f00*/  LDG.E.64 R6, desc[UR12][R6.64] ;  /* 0x0000000c06067981 */ /* 0x000ea2000c1e1b00 */
[----:B0-----:R-:W-:-:S05]  /*0f10*/  VIADD R15, R21, UR10 ;  /* 0x0000000a150f7c36 */ /* 0x001fca0008000000 */
[----:B------:R-:W0:Y:S01]  /*0f20*/  LDC.64 R10, c[0x0][0x3a0] ;  /* 0x0000e800ff0a7b82 */ /* 0x000e220000000a00 */
[----:B-1----:R-:W-:-:S06]  /*0f30*/  IMAD.WIDE.U32 R8, R13, 0x8, R8 ;  /* 0x000000080d087825 */ /* 0x002fcc00078e0008 */
[----:B------:R-:W2:Y:S01]  /*0f40*/  LDG.E.64 R8, desc[UR12][R8.64] ;  /* 0x0000000c08087981 */ /* 0x000ea2000c1e1b00 */
[----:B0-----:R-:W-:-:S05]  /*0f50*/  IMAD.WIDE.U32 R10, R15, 0x8, R10 ;  /* 0x000000080f0a7825 */ /* 0x001fca00078e000a */
[----:B------:R-:W2:Y:S02]  /*0f60*/  LDG.E.64 R12, desc[UR12][R10.64] ;  /* 0x0000000c0a0c7981 */ /* 0x000ea4000c1e1b00 */
[----:B--2---:R-:W-:-:S07]  /*0f70*/  DFMA R12, R6, R8, R12 ;  /* 0x00000008060c722b */ /* 0x004fce000000000c */
[----:B------:R3:W-:Y:S04]  /*0f80*/  STG.E.64 desc[UR12][R10.64], R12 ;  /* 0x0000000c0a007986 */ /* 0x0007e8000c101b0c */
.L_x_9:
[----:B------:R-:W-:Y:S05]  /*0f90*/  @P1 BRA `(.L_x_12) ;  /* 0xfffffff400a01947 */ /* 0x000fea000383ffff */
[----:B------:R-:W-:Y:S05]  /*0fa0*/  BRA.U UP0, `(.L_x_13) ;  /* 0xfffffff500747547 */ /* 0x000fea000b83ffff */
[----:B------:R-:W-:Y:S05]  /*0fb0*/  EXIT ;  /* 0x000000000000794d */ /* 0x000fea0003800000 */
.L_x_14:
[----:B------:R-:W-:-:S00]  /*0fc0*/  BRA `(.L_x_14) ;  /* 0xfffffffc00fc7947 */ /* 0x000fc0000383ffff */
[----:B------:R-:W-:-:S00]  /*0fd0*/  NOP ;  /* 0x0000000000007918 */ /* 0x000fc00000000000 */
        /* <DEDUP_REMOVED lines=10> */
.L_x_15:


//--------------------- .nv.shared.reserved.0     --------------------------
	.section	.nv.shared.reserved.0,"aw",@nobits
	.weak		__nv_reservedSMEM_offset_0_alias
	.size		__nv_reservedSMEM_offset_0_alias, 0, 64
	.other		__nv_reservedSMEM_offset_0_alias,@"STO_CUDA_RESERVED_SHARED STV_DEFAULT"
__nv_reservedSMEM_offset_0_alias:
	.zero		0
	.zero		64


//--------------------- .nv.constant0._Z15matmult_kernel1iiiPdS_S_ --------------------------
	.section	.nv.constant0._Z15matmult_kernel1iiiPdS_S_,"a",@progbits
	.sectionflags	@""
	.align	4
.nv.constant0._Z15matmult_kernel1iiiPdS_S_:
	.zero		936


//--------------------- SYMBOLS --------------------------

	.type		.nv.reservedSmem.offset0,@object
	.size		.nv.reservedSmem.offset0,0x4
